//
// Generated by NVIDIA NVVM Compiler
//
// Compiler Build ID: CL-36424714
// Cuda compilation tools, release 13.0, V13.0.88
// Based on NVVM 20.0.0
//

.version 9.0
.target sm_100
.address_size 64

	// .globl	_Z16find_hamming_onePiii
.extern .func  (.param .b32 func_retval0) vprintf
(
	.param .b64 vprintf_param_0,
	.param .b64 vprintf_param_1
)
;
.global .align 1 .b8 $str[7] = {37, 100, 32, 37, 100, 10};

.visible .entry _Z16find_hamming_onePiii(
	.param .u64 .ptr .align 1 _Z16find_hamming_onePiii_param_0,
	.param .u32 _Z16find_hamming_onePiii_param_1,
	.param .u32 _Z16find_hamming_onePiii_param_2
)
{
	.local .align 8 .b8 	__local_depot0[8];
	.reg .b64 	%SP;
	.reg .b64 	%SPL;
	.reg .pred 	%p<10>;
	.reg .b32 	%r<32>;
	.reg .b64 	%rd<12>;

	mov.u64 	%SPL, __local_depot0;
	cvta.local.u64 	%SP, %SPL;
	ld.param.u64 	%rd3, [_Z16find_hamming_onePiii_param_0];
	ld.param.u32 	%r11, [_Z16find_hamming_onePiii_param_1];
	ld.param.u32 	%r12, [_Z16find_hamming_onePiii_param_2];
	mov.u32 	%r13, %ctaid.x;
	shl.b32 	%r14, %r13, 10;
	mov.u32 	%r15, %tid.x;
	or.b32  	%r1, %r14, %r15;
	add.s32 	%r29, %r1, 1;
	setp.ge.s32 	%p1, %r29, %r12;
	@%p1 bra 	$L__BB0_8;
	setp.lt.s32 	%p2, %r11, 1;
	@%p2 bra 	$L__BB0_8;
	cvta.to.global.u64 	%rd1, %rd3;
	add.u64 	%rd4, %SP, 0;
	add.u64 	%rd2, %SPL, 0;
	mul.lo.s32 	%r3, %r11, %r1;
	mov.u64 	%rd9, $str;
$L__BB0_3:
	mul.lo.s32 	%r5, %r29, %r11;
	mov.b32 	%r30, 0;
	mov.u32 	%r31, %r30;
$L__BB0_4:
	add.s32 	%r17, %r30, %r3;
	mul.wide.s32 	%rd5, %r17, 4;
	add.s64 	%rd6, %rd1, %rd5;
	ld.global.u32 	%r18, [%rd6];
	add.s32 	%r19, %r30, %r5;
	mul.wide.s32 	%rd7, %r19, 4;
	add.s64 	%rd8, %rd1, %rd7;
	ld.global.u32 	%r20, [%rd8];
	xor.b32  	%r21, %r20, %r18;
	setp.eq.s32 	%p3, %r18, %r20;
	add.s32 	%r22, %r21, -1;
	and.b32  	%r23, %r21, %r22;
	setp.eq.s32 	%p4, %r23, 0;
	selp.b32 	%r24, 1, 2, %p4;
	selp.b32 	%r25, 0, %r24, %p3;
	add.s32 	%r31, %r25, %r31;
	add.s32 	%r30, %r30, 1;
	setp.lt.s32 	%p5, %r30, %r11;
	setp.lt.u32 	%p6, %r31, 2;
	and.pred  	%p7, %p5, %p6;
	@%p7 bra 	$L__BB0_4;
	setp.ne.s32 	%p8, %r31, 1;
	@%p8 bra 	$L__BB0_7;
	st.local.v2.u32 	[%rd2], {%r29, %r1};
	cvta.global.u64 	%rd10, %rd9;
	{ // callseq 0, 0
	.param .b64 param0;
	st.param.b64 	[param0], %rd10;
	.param .b64 param1;
	st.param.b64 	[param1], %rd4;
	.param .b32 retval0;
	call.uni (retval0), 
	vprintf, 
	(
	param0, 
	param1
	);
	ld.param.b32 	%r27, [retval0];
	} // callseq 0
$L__BB0_7:
	add.s32 	%r29, %r29, 1;
	setp.lt.s32 	%p9, %r29, %r12;
	@%p9 bra 	$L__BB0_3;
$L__BB0_8:
	ret;

}


// ===== COMPILED SASS (sm_100) =====

	.target	sm_100

	.elftype	@"ET_EXEC"


//--------------------- .note.nv.tkinfo           --------------------------
	.section	.note.nv.tkinfo,"",@"SHT_NOTE"
	.sectionflags	@"SHF_NOTE_NV_TKINFO"
	.tkinfo
        /*0018*/ 	.word	0x00000002
        /*0030*/ 	.string	""
        /*0030*/ 	.string	"ptxas"
        /*0030*/ 	.string	"Cuda compilation tools, release 13.0, V13.0.88"
        /*0030*/ 	.string	"Build cuda_13.0.r13.0/compiler.36424714_0"
        /*0030*/ 	.string	"-arch sm_100 -m 64 "



//--------------------- .note.nv.cuinfo           --------------------------
	.section	.note.nv.cuinfo,"",@"SHT_NOTE"
	.sectionflags	@"SHF_NOTE_NV_CUINFO"
        /*0018*/ 	.short	0x0002
        /*001a*/ 	.short	0x0064
        /*001c*/ 	.short	0x0082
	.zero		2


//--------------------- .nv.info                  --------------------------
	.section	.nv.info,"",@"SHT_CUDA_INFO"
	.align	4


	//----- nvinfo : EIATTR_REGCOUNT
	.align		4
        /*0000*/ 	.byte	0x04, 0x2f
        /*0002*/ 	.short	(.L_2 - .L_1)
	.align		4
.L_1:
        /*0004*/ 	.word	index@(_Z16find_hamming_onePiii)
        /*0008*/ 	.word	0x00000018


	//----- nvinfo : EIATTR_FRAME_SIZE
	.align		4
.L_2:
        /*000c*/ 	.byte	0x04, 0x11
        /*000e*/ 	.short	(.L_4 - .L_3)
	.align		4
.L_3:
        /*0010*/ 	.word	index@(_Z16find_hamming_onePiii)
        /*0014*/ 	.word	0x00000008


	//----- nvinfo : EIATTR_MIN_STACK_SIZE
	.align		4
.L_4:
        /*0018*/ 	.byte	0x04, 0x12
        /*001a*/ 	.short	(.L_6 - .L_5)
	.align		4
.L_5:
        /*001c*/ 	.word	index@(_Z16find_hamming_onePiii)
        /*0020*/ 	.word	0x00000008
.L_6:


//--------------------- .nv.compat                --------------------------
	.section	.nv.compat,"",@"SHT_CUDA_COMPAT_INFO"
	.align	4
        /*0000*/ 	.byte	0x02, 0x09, 0x00, 0x00, 0x02, 0x02, 0x01, 0x00, 0x02, 0x05, 0x05, 0x00, 0x03, 0x07, 0x01, 0x01
        /*0010*/ 	.byte	0x02, 0x03, 0x00, 0x00, 0x02, 0x06, 0x01, 0x00, 0x04, 0x0b, 0x08, 0x00, 0x09, 0x00, 0x00, 0x00
        /*0020*/ 	.byte	0x00, 0x00, 0x00, 0x00


//--------------------- .nv.info._Z16find_hamming_onePiii --------------------------
	.section	.nv.info._Z16find_hamming_onePiii,"",@"SHT_CUDA_INFO"
	.sectionflags	@""
	.align	4


	//----- nvinfo : EIATTR_CUDA_API_VERSION
	.align		4
        /*0000*/ 	.byte	0x04, 0x37
        /*0002*/ 	.short	(.L_8 - .L_7)
.L_7:
        /*0004*/ 	.word	0x00000082


	//----- nvinfo : EIATTR_KPARAM_INFO
	.align		4
.L_8:
        /*0008*/ 	.byte	0x04, 0x17
        /*000a*/ 	.short	(.L_10 - .L_9)
.L_9:
        /*000c*/ 	.word	0x00000000
        /*0010*/ 	.short	0x0002
        /*0012*/ 	.short	0x000c
        /*0014*/ 	.byte	0x00, 0xf0, 0x11, 0x00


	//----- nvinfo : EIATTR_KPARAM_INFO
	.align		4
.L_10:
        /*0018*/ 	.byte	0x04, 0x17
        /*001a*/ 	.short	(.L_12 - .L_11)
.L_11:
        /*001c*/ 	.word	0x00000000
        /*0020*/ 	.short	0x0001
        /*0022*/ 	.short	0x0008
        /*0024*/ 	.byte	0x00, 0xf0, 0x11, 0x00


	//----- nvinfo : EIATTR_KPARAM_INFO
	.align		4
.L_12:
        /*0028*/ 	.byte	0x04, 0x17
        /*002a*/ 	.short	(.L_14 - .L_13)
.L_13:
        /*002c*/ 	.word	0x00000000
        /*0030*/ 	.short	0x0000
        /*0032*/ 	.short	0x0000
        /*0034*/ 	.byte	0x00, 0xf5, 0x21, 0x00


	//----- nvinfo : EIATTR_SPARSE_MMA_MASK
	.align		4
.L_14:
        /*0038*/ 	.byte	0x03, 0x50
        /*003a*/ 	.short	0x0000


	//----- nvinfo : EIATTR_MAXREG_COUNT
	.align		4
        /*003c*/ 	.byte	0x03, 0x1b
        /*003e*/ 	.short	0x00ff


	//----- nvinfo : EIATTR_EXTERNS
	.align		4
        /*0040*/ 	.byte	0x04, 0x0f
        /*0042*/ 	.short	(.L_16 - .L_15)


	//   ....[0]....
	.align		4
.L_15:
        /*0044*/ 	.word	index@(vprintf)


	//----- nvinfo : EIATTR_MERCURY_ISA_VERSION
	.align		4
.L_16:
        /*0048*/ 	.byte	0x03, 0x5f
        /*004a*/ 	.short	0x0101


	//----- nvinfo : EIATTR_VRC_CTA_INIT_COUNT
	.align		4
        /*004c*/ 	.byte	0x02, 0x4a
	.zero		1
	.zero		1


	//----- nvinfo : EIATTR_SYSCALL_OFFSETS
	.align		4
        /*0050*/ 	.byte	0x04, 0x46
        /*0052*/ 	.short	(.L_18 - .L_17)


	//   ....[0]....
.L_17:
        /*0054*/ 	.word	0x00000360


	//----- nvinfo : EIATTR_EXIT_INSTR_OFFSETS
	.align		4
.L_18:
        /*0058*/ 	.byte	0x04, 0x1c
        /*005a*/ 	.short	(.L_20 - .L_19)


	//   ....[0]....
.L_19:
        /*005c*/ 	.word	0x000000d0


	//   ....[1]....
        /*0060*/ 	.word	0x00000100


	//   ....[2]....
        /*0064*/ 	.word	0x000003c0


	//----- nvinfo : EIATTR_CRS_STACK_SIZE
	.align		4
.L_20:
        /*0068*/ 	.byte	0x04, 0x1e
        /*006a*/ 	.short	(.L_22 - .L_21)
.L_21:
        /*006c*/ 	.word	0x00000000


	//----- nvinfo : EIATTR_CBANK_PARAM_SIZE
	.align		4
.L_22:
        /*0070*/ 	.byte	0x03, 0x19
        /*0072*/ 	.short	0x0010


	//----- nvinfo : EIATTR_PARAM_CBANK
	.align		4
        /*0074*/ 	.byte	0x04, 0x0a
        /*0076*/ 	.short	(.L_24 - .L_23)
	.align		4
.L_23:
        /*0078*/ 	.word	index@(.nv.constant0._Z16find_hamming_onePiii)
        /*007c*/ 	.short	0x0380
        /*007e*/ 	.short	0x0010


	//----- nvinfo : EIATTR_SW_WAR
	.align		4
.L_24:
        /*0080*/ 	.byte	0x04, 0x36
        /*0082*/ 	.short	(.L_26 - .L_25)
.L_25:
        /*0084*/ 	.word	0x00000008
.L_26:


//--------------------- .nv.callgraph             --------------------------
	.section	.nv.callgraph,"",@"SHT_CUDA_CALLGRAPH"
	.align	4
	.sectionentsize	8
	.align		4
        /*0000*/ 	.word	0x00000000
	.align		4
        /*0004*/ 	.word	0xffffffff
	.align		4
        /*0008*/ 	.word	index@(_Z16find_hamming_onePiii)
	.align		4
        /*000c*/ 	.word	index@(vprintf)
	.align		4
        /*0010*/ 	.word	0x00000000
	.align		4
        /*0014*/ 	.word	0xfffffffe
	.align		4
        /*0018*/ 	.word	0x00000000
	.align		4
        /*001c*/ 	.word	0xfffffffd
	.align		4
        /*0020*/ 	.word	0x00000000
	.align		4
        /*0024*/ 	.word	0xfffffffc


//--------------------- .nv.constant4             --------------------------
	.section	.nv.constant4,"a",@progbits
	.align	8
	.align		8
.nv.constant4:
        /*0000*/ 	.dword	vprintf
	.align		8
        /*0008*/ 	.dword	$str


//--------------------- .text._Z16find_hamming_onePiii --------------------------
	.section	.text._Z16find_hamming_onePiii,"ax",@progbits
	.align	128
        .global         _Z16find_hamming_onePiii
        .type           _Z16find_hamming_onePiii,@function
        .size           _Z16find_hamming_onePiii,(.L_x_6 - _Z16find_hamming_onePiii)
        .other          _Z16find_hamming_onePiii,@"STO_CUDA_ENTRY STV_DEFAULT"
_Z16find_hamming_onePiii:
.text._Z16find_hamming_onePiii:
[----:B------:R-:W0:Y:S01]  /*0000*/  LDC R1, c[0x0][0x37c] ;  /* 0x0000df00ff017b82 */ /* 0x000e220000000800 */
[----:B------:R-:W1:Y:S07]  /*0010*/  S2R R17, SR_TID.X ;  /* 0x0000000000117919 */ /* 0x000e6e0000002100 */
[----:B------:R-:W2:Y:S01]  /*0020*/  S2UR UR4, SR_CTAID.X ;  /* 0x00000000000479c3 */ /* 0x000ea20000002500 */
[----:B------:R-:W3:Y:S01]  /*0030*/  LDCU UR7, c[0x0][0x38c] ;  /* 0x00007180ff0777ac */ /* 0x000ee20008000800 */
[----:B0-----:R-:W-:Y:S01]  /*0040*/  VIADD R1, R1, 0xfffffff8 ;  /* 0xfffffff801017836 */ /* 0x001fe20000000000 */
[----:B------:R-:W0:Y:S01]  /*0050*/  LDCU UR5, c[0x0][0x2f8] ;  /* 0x00005f00ff0577ac */ /* 0x000e220008000800 */
[----:B------:R-:W4:Y:S03]  /*0060*/  LDCU UR6, c[0x0][0x2fc] ;  /* 0x00005f80ff0677ac */ /* 0x000f260008000800 */
[----:B0-----:R-:W-:Y:S01]  /*0070*/  IADD3 R2, P1, PT, R1, UR5, RZ ;  /* 0x0000000501027c10 */ /* 0x001fe2000ff3e0ff */
[----:B--2---:R-:W-:-:S04]  /*0080*/  USHF.L.U32 UR4, UR4, 0xa, URZ ;  /* 0x0000000a04047899 */ /* 0x004fc800080006ff */
[----:B----4-:R-:W-:Y:S02]  /*0090*/  IMAD.X R18, RZ, RZ, UR6, P1 ;  /* 0x00000006ff127e24 */ /* 0x010fe400088e06ff */
[----:B-1----:R-:W-:-:S05]  /*00a0*/  LOP3.LUT R17, R17, UR4, RZ, 0xfc, !PT ;  /* 0x0000000411117c12 */ /* 0x002fca000f8efcff */
[----:B------:R-:W-:-:S05]  /*00b0*/  VIADD R16, R17, 0x1 ;  /* 0x0000000111107836 */ /* 0x000fca0000000000 */
[----:B---3--:R-:W-:-:S13]  /*00c0*/  ISETP.GE.AND P0, PT, R16, UR7, PT ;  /* 0x0000000710007c0c */ /* 0x008fda000bf06270 */
[----:B------:R-:W-:Y:S05]  /*00d0*/  @P0 EXIT ;  /* 0x000000000000094d */ /* 0x000fea0003800000 */
[----:B------:R-:W0:Y:S02]  /*00e0*/  LDC R0, c[0x0][0x388] ;  /* 0x0000e200ff007b82 */ /* 0x000e240000000800 */
[----:B0-----:R-:W-:-:S13]  /*00f0*/  ISETP.GE.AND P0, PT, R0, 0x1, PT ;  /* 0x000000010000780c */ /* 0x001fda0003f06270 */
[----:B------:R-:W-:Y:S05]  /*0100*/  @!P0 EXIT ;  /* 0x000000000000894d */ /* 0x000fea0003800000 */
[----:B------:R-:W0:Y:S01]  /*0110*/  LDCU.64 UR36, c[0x0][0x358] ;  /* 0x00006b00ff2477ac */ /* 0x000e220008000a00 */
[----:B------:R-:W1:Y:S02]  /*0120*/  LDCU UR38, c[0x0][0x388] ;  /* 0x00007100ff2677ac */ /* 0x000e640008000800 */
.L_x_4:
[----:B------:R-:W2:Y:S01]  /*0130*/  LDC.64 R4, c[0x0][0x380] ;  /* 0x0000e000ff047b82 */ /* 0x000ea20000000a00 */
[----:B------:R-:W-:Y:S01]  /*0140*/  HFMA2 R3, -RZ, RZ, 0, 0 ;  /* 0x00000000ff037431 */ /* 0x000fe200000001ff */
[----:B------:R-:W-:Y:S01]  /*0150*/  BSSY.RECONVERGENT B0, `(.L_x_0) ;  /* 0x0000014000007945 */ /* 0x000fe20003800200 */
[----:B------:R-:W-:-:S07]  /*0160*/  IMAD.MOV.U32 R0, RZ, RZ, RZ ;  /* 0x000000ffff007224 */ /* 0x000fce00078e00ff */
.L_x_1:
[--C-:B-1----:R-:W-:Y:S02]  /*0170*/  IMAD R7, R17, UR38, R0.reuse ;  /* 0x0000002611077c24 */ /* 0x102fe4000f8e0200 */
[----:B------:R-:W-:Y:S02]  /*0180*/  IMAD R9, R16, UR38, R0 ;  /* 0x0000002610097c24 */ /* 0x000fe4000f8e0200 */
[----:B--2---:R-:W-:-:S04]  /*0190*/  IMAD.WIDE R6, R7, 0x4, R4 ;  /* 0x0000000407067825 */ /* 0x004fc800078e0204 */
[----:B------:R-:W-:Y:S02]  /*01a0*/  IMAD.WIDE R8, R9, 0x4, R4 ;  /* 0x0000000409087825 */ /* 0x000fe400078e0204 */
[----:B0-----:R-:W2:Y:S04]  /*01b0*/  LDG.E R6, desc[UR36][R6.64] ;  /* 0x0000002406067981 */ /* 0x001ea8000c1e1900 */
[----:B------:R-:W2:Y:S01]  /*01c0*/  LDG.E R9, desc[UR36][R8.64] ;  /* 0x0000002408097981 */ /* 0x000ea2000c1e1900 */
[----:B------:R-:W-:Y:S02]  /*01d0*/  IMAD.MOV.U32 R11, RZ, RZ, 0x1 ;  /* 0x00000001ff0b7424 */ /* 0x000fe400078e00ff */
[----:B------:R-:W-:Y:S01]  /*01e0*/  VIADD R0, R0, 0x1 ;  /* 0x0000000100007836 */ /* 0x000fe20000000000 */
[----:B--2---:R-:W-:-:S02]  /*01f0*/  LOP3.LUT R10, R9, R6, RZ, 0x3c, !PT ;  /* 0x00000006090a7212 */ /* 0x004fc400078e3cff */
[----:B------:R-:W-:-:S03]  /*0200*/  ISETP.NE.AND P0, PT, R6, R9, PT ;  /* 0x000000090600720c */ /* 0x000fc60003f05270 */
[----:B------:R-:W-:-:S05]  /*0210*/  VIADD R10, R10, 0xffffffff ;  /* 0xffffffff0a0a7836 */ /* 0x000fca0000000000 */
[----:B------:R-:W-:-:S04]  /*0220*/  LOP3.LUT P1, RZ, R10, R9, R6, 0x60, !PT ;  /* 0x000000090aff7212 */ /* 0x000fc80007826006 */
[----:B------:R-:W-:-:S04]  /*0230*/  SEL R10, R11, 0x2, !P1 ;  /* 0x000000020b0a7807 */ /* 0x000fc80004800000 */
[----:B------:R-:W-:Y:S02]  /*0240*/  SEL R10, R10, RZ, P0 ;  /* 0x000000ff0a0a7207 */ /* 0x000fe40000000000 */
[----:B------:R-:W-:Y:S02]  /*0250*/  ISETP.GE.AND P0, PT, R0, UR38, PT ;  /* 0x0000002600007c0c */ /* 0x000fe4000bf06270 */
[----:B------:R-:W-:-:S04]  /*0260*/  IADD3 R3, PT, PT, R10, R3, RZ ;  /* 0x000000030a037210 */ /* 0x000fc80007ffe0ff */
[----:B------:R-:W-:-:S13]  /*0270*/  ISETP.LT.U32.AND P1, PT, R3, 0x2, PT ;  /* 0x000000020300780c */ /* 0x000fda0003f21070 */
[----:B------:R-:W-:Y:S05]  /*0280*/  @!P0 BRA P1, `(.L_x_1) ;  /* 0xfffffffc00b88947 */ /* 0x000fea000083ffff */
[----:B------:R-:W-:Y:S05]  /*0290*/  BSYNC.RECONVERGENT B0 ;  /* 0x0000000000007941 */ /* 0x000fea0003800200 */
.L_x_0:
[----:B------:R-:W-:Y:S01]  /*02a0*/  ISETP.NE.AND P0, PT, R3, 0x1, PT ;  /* 0x000000010300780c */ /* 0x000fe20003f05270 */
[----:B------:R-:W-:-:S12]  /*02b0*/  BSSY.RECONVERGENT B6, `(.L_x_2) ;  /* 0x000000c000067945 */ /* 0x000fd80003800200 */
[----:B------:R-:W-:Y:S05]  /*02c0*/  @P0 BRA `(.L_x_3) ;  /* 0x0000000000280947 */ /* 0x000fea0003800000 */
[----:B------:R-:W-:Y:S01]  /*02d0*/  MOV R0, 0x0 ;  /* 0x0000000000007802 */ /* 0x000fe20000000f00 */
[----:B------:R0:W-:Y:S01]  /*02e0*/  STL.64 [R1], R16 ;  /* 0x0000001001007387 */ /* 0x0001e20000100a00 */
[----:B------:R-:W1:Y:S01]  /*02f0*/  LDCU.64 UR4, c[0x4][0x8] ;  /* 0x01000100ff0477ac */ /* 0x000e620008000a00 */
[----:B------:R-:W-:Y:S01]  /*0300*/  IMAD.MOV.U32 R6, RZ, RZ, R2 ;  /* 0x000000ffff067224 */ /* 0x000fe200078e0002 */
[----:B------:R0:W2:Y:S01]  /*0310*/  LDC.64 R8, c[0x4][R0] ;  /* 0x0100000000087b82 */ /* 0x0000a20000000a00 */
[----:B------:R-:W-:Y:S01]  /*0320*/  MOV R7, R18 ;  /* 0x0000001200077202 */ /* 0x000fe20000000f00 */
[----:B-1----:R-:W-:Y:S02]  /*0330*/  IMAD.U32 R4, RZ, RZ, UR4 ;  /* 0x00000004ff047e24 */ /* 0x002fe4000f8e00ff */
[----:B0-----:R-:W-:-:S07]  /*0340*/  IMAD.U32 R5, RZ, RZ, UR5 ;  /* 0x00000005ff057e24 */ /* 0x001fce000f8e00ff */
[----:B------:R-:W-:-:S07]  /*0350*/  LEPC R20, `(.L_x_3) ;  /* 0x000000001014794e */ /* 0x000fce0000000000 */
[----:B--2---:R-:W-:Y:S05]  /*0360*/  CALL.ABS.NOINC R8 ;  /* 0x0000000008007343 */ /* 0x004fea0003c00000 */
.L_x_3:
[----:B------:R-:W-:Y:S05]  /*0370*/  BSYNC.RECONVERGENT B6 ;  /* 0x0000000000067941 */ /* 0x000fea0003800200 */
.L_x_2:
[----:B------:R-:W0:Y:S01]  /*0380*/  LDCU UR4, c[0x0][0x38c] ;  /* 0x00007180ff0477ac */ /* 0x000e220008000800 */
[----:B------:R-:W-:-:S05]  /*0390*/  VIADD R16, R16, 0x1 ;  /* 0x0000000110107836 */ /* 0x000fca0000000000 */
[----:B0-----:R-:W-:-:S13]  /*03a0*/  ISETP.GE.AND P0, PT, R16, UR4, PT ;  /* 0x0000000410007c0c */ /* 0x001fda000bf06270 */
[----:B------:R-:W-:Y:S05]  /*03b0*/  @!P0 BRA `(.L_x_4) ;  /* 0xfffffffc005c8947 */ /* 0x000fea000383ffff */
[----:B------:R-:W-:Y:S05]  /*03c0*/  EXIT ;  /* 0x000000000000794d */ /* 0x000fea0003800000 */
.L_x_5:
[----:B------:R-:W-:-:S00]  /*03d0*/  BRA `(.L_x_5) ;  /* 0xfffffffc00fc7947 */ /* 0x000fc0000383ffff */
[----:B------:R-:W-:-:S00]  /*03e0*/  NOP ;  /* 0x0000000000007918 */ /* 0x000fc00000000000 */
        /* <DEDUP_REMOVED lines=9> */
.L_x_6:


//--------------------- .nv.global.init           --------------------------
	.section	.nv.global.init,"aw",@progbits
.nv.global.init:
	.type		$str,@object
	.size		$str,(.L_0 - $str)
$str:
        /*0000*/ 	.byte	0x25, 0x64, 0x20, 0x25, 0x64, 0x0a, 0x00
.L_0:


//--------------------- .nv.shared.reserved.0     --------------------------
	.section	.nv.shared.reserved.0,"aw",@nobits
	.weak		__nv_reservedSMEM_offset_0_alias
	.size		__nv_reservedSMEM_offset_0_alias, 0, 64
	.other		__nv_reservedSMEM_offset_0_alias,@"STO_CUDA_RESERVED_SHARED STV_DEFAULT"
__nv_reservedSMEM_offset_0_alias:
	.zero		0
	.zero		64


//--------------------- .nv.constant0._Z16find_hamming_onePiii --------------------------
	.section	.nv.constant0._Z16find_hamming_onePiii,"a",@progbits
	.sectionflags	@""
	.align	4
.nv.constant0._Z16find_hamming_onePiii:
	.zero		912


//--------------------- SYMBOLS --------------------------

	.type		.nv.reservedSmem.offset0,@object
	.size		.nv.reservedSmem.offset0,0x4
	.type		vprintf,@function
